//
// Generated by NVIDIA NVVM Compiler
//
// Compiler Build ID: CL-36424714
// Cuda compilation tools, release 13.0, V13.0.88
// Based on NVVM 20.0.0
//

.version 9.0
.target sm_100
.address_size 64

	// .globl	_Z14calculateCostsPiiS_iiS_S_ii

.visible .entry _Z14calculateCostsPiiS_iiS_S_ii(
	.param .u64 .ptr .align 1 _Z14calculateCostsPiiS_iiS_S_ii_param_0,
	.param .u32 _Z14calculateCostsPiiS_iiS_S_ii_param_1,
	.param .u64 .ptr .align 1 _Z14calculateCostsPiiS_iiS_S_ii_param_2,
	.param .u32 _Z14calculateCostsPiiS_iiS_S_ii_param_3,
	.param .u32 _Z14calculateCostsPiiS_iiS_S_ii_param_4,
	.param .u64 .ptr .align 1 _Z14calculateCostsPiiS_iiS_S_ii_param_5,
	.param .u64 .ptr .align 1 _Z14calculateCostsPiiS_iiS_S_ii_param_6,
	.param .u32 _Z14calculateCostsPiiS_iiS_S_ii_param_7,
	.param .u32 _Z14calculateCostsPiiS_iiS_S_ii_param_8
)
{
	.reg .pred 	%p<4>;
	.reg .b32 	%r<17>;
	.reg .b64 	%rd<17>;

	ld.param.u64 	%rd3, [_Z14calculateCostsPiiS_iiS_S_ii_param_0];
	ld.param.u32 	%r6, [_Z14calculateCostsPiiS_iiS_S_ii_param_1];
	ld.param.u64 	%rd6, [_Z14calculateCostsPiiS_iiS_S_ii_param_2];
	ld.param.u32 	%r4, [_Z14calculateCostsPiiS_iiS_S_ii_param_4];
	ld.param.u64 	%rd4, [_Z14calculateCostsPiiS_iiS_S_ii_param_5];
	ld.param.u64 	%rd5, [_Z14calculateCostsPiiS_iiS_S_ii_param_6];
	ld.param.u32 	%r5, [_Z14calculateCostsPiiS_iiS_S_ii_param_7];
	cvta.to.global.u64 	%rd1, %rd6;
	mov.u32 	%r7, %ctaid.x;
	mov.u32 	%r8, %ntid.x;
	mov.u32 	%r9, %tid.x;
	mad.lo.s32 	%r1, %r7, %r8, %r9;
	setp.ge.s32 	%p1, %r1, %r6;
	@%p1 bra 	$L__BB0_4;
	cvta.to.global.u64 	%rd7, %rd3;
	mul.wide.s32 	%rd8, %r1, 4;
	add.s64 	%rd2, %rd7, %rd8;
	ld.global.u32 	%r2, [%rd2];
	mul.wide.s32 	%rd9, %r4, 4;
	add.s64 	%rd10, %rd7, %rd9;
	ld.global.u32 	%r3, [%rd10];
	setp.eq.s32 	%p2, %r2, %r3;
	@%p2 bra 	$L__BB0_4;
	cvta.to.global.u64 	%rd11, %rd4;
	mul.wide.s32 	%rd12, %r2, 4;
	add.s64 	%rd13, %rd11, %rd12;
	ld.global.u32 	%r10, [%rd13];
	mad.lo.s32 	%r11, %r2, %r5, %r3;
	cvta.to.global.u64 	%rd14, %rd5;
	mul.wide.s32 	%rd15, %r11, 4;
	add.s64 	%rd16, %rd14, %rd15;
	ld.global.u32 	%r12, [%rd16];
	add.s32 	%r13, %r12, %r10;
	atom.global.min.s32 	%r14, [%rd1], %r13;
	ld.global.u32 	%r15, [%rd1];
	setp.ne.s32 	%p3, %r13, %r15;
	@%p3 bra 	$L__BB0_4;
	ld.global.u32 	%r16, [%rd2];
	st.global.u32 	[%rd1+4], %r16;
$L__BB0_4:
	ret;

}


// ===== COMPILED SASS (sm_100) =====

	.target	sm_100

	.elftype	@"ET_EXEC"


//--------------------- .note.nv.tkinfo           --------------------------
	.section	.note.nv.tkinfo,"",@"SHT_NOTE"
	.sectionflags	@"SHF_NOTE_NV_TKINFO"
	.tkinfo
        /*0018*/ 	.word	0x00000002
        /*0030*/ 	.string	""
        /*0030*/ 	.string	"ptxas"
        /*0030*/ 	.string	"Cuda compilation tools, release 13.0, V13.0.88"
        /*0030*/ 	.string	"Build cuda_13.0.r13.0/compiler.36424714_0"
        /*0030*/ 	.string	"-arch sm_100 -m 64 "



//--------------------- .note.nv.cuinfo           --------------------------
	.section	.note.nv.cuinfo,"",@"SHT_NOTE"
	.sectionflags	@"SHF_NOTE_NV_CUINFO"
        /*0018*/ 	.short	0x0002
        /*001a*/ 	.short	0x0064
        /*001c*/ 	.short	0x0082
	.zero		2


//--------------------- .nv.info                  --------------------------
	.section	.nv.info,"",@"SHT_CUDA_INFO"
	.align	4


	//----- nvinfo : EIATTR_REGCOUNT
	.align		4
        /*0000*/ 	.byte	0x04, 0x2f
        /*0002*/ 	.short	(.L_1 - .L_0)
	.align		4
.L_0:
        /*0004*/ 	.word	index@(_Z14calculateCostsPiiS_iiS_S_ii)
        /*0008*/ 	.word	0x0000000e


	//----- nvinfo : EIATTR_FRAME_SIZE
	.align		4
.L_1:
        /*000c*/ 	.byte	0x04, 0x11
        /*000e*/ 	.short	(.L_3 - .L_2)
	.align		4
.L_2:
        /*0010*/ 	.word	index@(_Z14calculateCostsPiiS_iiS_S_ii)
        /*0014*/ 	.word	0x00000000


	//----- nvinfo : EIATTR_MIN_STACK_SIZE
	.align		4
.L_3:
        /*0018*/ 	.byte	0x04, 0x12
        /*001a*/ 	.short	(.L_5 - .L_4)
	.align		4
.L_4:
        /*001c*/ 	.word	index@(_Z14calculateCostsPiiS_iiS_S_ii)
        /*0020*/ 	.word	0x00000000
.L_5:


//--------------------- .nv.compat                --------------------------
	.section	.nv.compat,"",@"SHT_CUDA_COMPAT_INFO"
	.align	4
        /*0000*/ 	.byte	0x02, 0x09, 0x00, 0x00, 0x02, 0x02, 0x01, 0x00, 0x02, 0x05, 0x05, 0x00, 0x03, 0x07, 0x01, 0x01
        /*0010*/ 	.byte	0x02, 0x03, 0x00, 0x00, 0x02, 0x06, 0x01, 0x00, 0x04, 0x0b, 0x08, 0x00, 0x09, 0x00, 0x00, 0x00
        /*0020*/ 	.byte	0x00, 0x00, 0x00, 0x00


//--------------------- .nv.info._Z14calculateCostsPiiS_iiS_S_ii --------------------------
	.section	.nv.info._Z14calculateCostsPiiS_iiS_S_ii,"",@"SHT_CUDA_INFO"
	.sectionflags	@""
	.align	4


	//----- nvinfo : EIATTR_CUDA_API_VERSION
	.align		4
        /*0000*/ 	.byte	0x04, 0x37
        /*0002*/ 	.short	(.L_7 - .L_6)
.L_6:
        /*0004*/ 	.word	0x00000082


	//----- nvinfo : EIATTR_KPARAM_INFO
	.align		4
.L_7:
        /*0008*/ 	.byte	0x04, 0x17
        /*000a*/ 	.short	(.L_9 - .L_8)
.L_8:
        /*000c*/ 	.word	0x00000000
        /*0010*/ 	.short	0x0008
        /*0012*/ 	.short	0x0034
        /*0014*/ 	.byte	0x00, 0xf0, 0x11, 0x00


	//----- nvinfo : EIATTR_KPARAM_INFO
	.align		4
.L_9:
        /*0018*/ 	.byte	0x04, 0x17
        /*001a*/ 	.short	(.L_11 - .L_10)
.L_10:
        /*001c*/ 	.word	0x00000000
        /*0020*/ 	.short	0x0007
        /*0022*/ 	.short	0x0030
        /*0024*/ 	.byte	0x00, 0xf0, 0x11, 0x00


	//----- nvinfo : EIATTR_KPARAM_INFO
	.align		4
.L_11:
        /*0028*/ 	.byte	0x04, 0x17
        /*002a*/ 	.short	(.L_13 - .L_12)
.L_12:
        /*002c*/ 	.word	0x00000000
        /*0030*/ 	.short	0x0006
        /*0032*/ 	.short	0x0028
        /*0034*/ 	.byte	0x00, 0xf5, 0x21, 0x00


	//----- nvinfo : EIATTR_KPARAM_INFO
	.align		4
.L_13:
        /*0038*/ 	.byte	0x04, 0x17
        /*003a*/ 	.short	(.L_15 - .L_14)
.L_14:
        /*003c*/ 	.word	0x00000000
        /*0040*/ 	.short	0x0005
        /*0042*/ 	.short	0x0020
        /*0044*/ 	.byte	0x00, 0xf5, 0x21, 0x00


	//----- nvinfo : EIATTR_KPARAM_INFO
	.align		4
.L_15:
        /*0048*/ 	.byte	0x04, 0x17
        /*004a*/ 	.short	(.L_17 - .L_16)
.L_16:
        /*004c*/ 	.word	0x00000000
        /*0050*/ 	.short	0x0004
        /*0052*/ 	.short	0x001c
        /*0054*/ 	.byte	0x00, 0xf0, 0x11, 0x00


	//----- nvinfo : EIATTR_KPARAM_INFO
	.align		4
.L_17:
        /*0058*/ 	.byte	0x04, 0x17
        /*005a*/ 	.short	(.L_19 - .L_18)
.L_18:
        /*005c*/ 	.word	0x00000000
        /*0060*/ 	.short	0x0003
        /*0062*/ 	.short	0x0018
        /*0064*/ 	.byte	0x00, 0xf0, 0x11, 0x00


	//----- nvinfo : EIATTR_KPARAM_INFO
	.align		4
.L_19:
        /*0068*/ 	.byte	0x04, 0x17
        /*006a*/ 	.short	(.L_21 - .L_20)
.L_20:
        /*006c*/ 	.word	0x00000000
        /*0070*/ 	.short	0x0002
        /*0072*/ 	.short	0x0010
        /*0074*/ 	.byte	0x00, 0xf5, 0x21, 0x00


	//----- nvinfo : EIATTR_KPARAM_INFO
	.align		4
.L_21:
        /*0078*/ 	.byte	0x04, 0x17
        /*007a*/ 	.short	(.L_23 - .L_22)
.L_22:
        /*007c*/ 	.word	0x00000000
        /*0080*/ 	.short	0x0001
        /*0082*/ 	.short	0x0008
        /*0084*/ 	.byte	0x00, 0xf0, 0x11, 0x00


	//----- nvinfo : EIATTR_KPARAM_INFO
	.align		4
.L_23:
        /*0088*/ 	.byte	0x04, 0x17
        /*008a*/ 	.short	(.L_25 - .L_24)
.L_24:
        /*008c*/ 	.word	0x00000000
        /*0090*/ 	.short	0x0000
        /*0092*/ 	.short	0x0000
        /*0094*/ 	.byte	0x00, 0xf5, 0x21, 0x00


	//----- nvinfo : EIATTR_SPARSE_MMA_MASK
	.align		4
.L_25:
        /*0098*/ 	.byte	0x03, 0x50
        /*009a*/ 	.short	0x0000


	//----- nvinfo : EIATTR_MAXREG_COUNT
	.align		4
        /*009c*/ 	.byte	0x03, 0x1b
        /*009e*/ 	.short	0x00ff


	//----- nvinfo : EIATTR_MERCURY_ISA_VERSION
	.align		4
        /*00a0*/ 	.byte	0x03, 0x5f
        /*00a2*/ 	.short	0x0101


	//----- nvinfo : EIATTR_INT_WARP_WIDE_INSTR_OFFSETS
	.align		4
        /*00a4*/ 	.byte	0x04, 0x31
        /*00a6*/ 	.short	(.L_27 - .L_26)


	//   ....[0]....
.L_26:
        /*00a8*/ 	.word	0x000001b0


	//   ....[1]....
        /*00ac*/ 	.word	0x000001f0


	//----- nvinfo : EIATTR_VRC_CTA_INIT_COUNT
	.align		4
.L_27:
        /*00b0*/ 	.byte	0x02, 0x4a
	.zero		1
	.zero		1


	//----- nvinfo : EIATTR_EXIT_INSTR_OFFSETS
	.align		4
        /*00b4*/ 	.byte	0x04, 0x1c
        /*00b6*/ 	.short	(.L_29 - .L_28)


	//   ....[0]....
.L_28:
        /*00b8*/ 	.word	0x00000070


	//   ....[1]....
        /*00bc*/ 	.word	0x00000100


	//   ....[2]....
        /*00c0*/ 	.word	0x00000240


	//   ....[3]....
        /*00c4*/ 	.word	0x00000270


	//----- nvinfo : EIATTR_CBANK_PARAM_SIZE
	.align		4
.L_29:
        /*00c8*/ 	.byte	0x03, 0x19
        /*00ca*/ 	.short	0x0038


	//----- nvinfo : EIATTR_PARAM_CBANK
	.align		4
        /*00cc*/ 	.byte	0x04, 0x0a
        /*00ce*/ 	.short	(.L_31 - .L_30)
	.align		4
.L_30:
        /*00d0*/ 	.word	index@(.nv.constant0._Z14calculateCostsPiiS_iiS_S_ii)
        /*00d4*/ 	.short	0x0380
        /*00d6*/ 	.short	0x0038


	//----- nvinfo : EIATTR_SW_WAR
	.align		4
.L_31:
        /*00d8*/ 	.byte	0x04, 0x36
        /*00da*/ 	.short	(.L_33 - .L_32)
.L_32:
        /*00dc*/ 	.word	0x00000008
.L_33:


//--------------------- .nv.callgraph             --------------------------
	.section	.nv.callgraph,"",@"SHT_CUDA_CALLGRAPH"
	.align	4
	.sectionentsize	8
	.align		4
        /*0000*/ 	.word	0x00000000
	.align		4
        /*0004*/ 	.word	0xffffffff
	.align		4
        /*0008*/ 	.word	0x00000000
	.align		4
        /*000c*/ 	.word	0xfffffffe
	.align		4
        /*0010*/ 	.word	0x00000000
	.align		4
        /*0014*/ 	.word	0xfffffffd
	.align		4
        /*0018*/ 	.word	0x00000000
	.align		4
        /*001c*/ 	.word	0xfffffffc


//--------------------- .text._Z14calculateCostsPiiS_iiS_S_ii --------------------------
	.section	.text._Z14calculateCostsPiiS_iiS_S_ii,"ax",@progbits
	.align	128
        .global         _Z14calculateCostsPiiS_iiS_S_ii
        .type           _Z14calculateCostsPiiS_iiS_S_ii,@function
        .size           _Z14calculateCostsPiiS_iiS_S_ii,(.L_x_1 - _Z14calculateCostsPiiS_iiS_S_ii)
        .other          _Z14calculateCostsPiiS_iiS_S_ii,@"STO_CUDA_ENTRY STV_DEFAULT"
_Z14calculateCostsPiiS_iiS_S_ii:
.text._Z14calculateCostsPiiS_iiS_S_ii:
[----:B------:R-:W-:Y:S01]  /*0000*/  LDC R1, c[0x0][0x37c] ;  /* 0x0000df00ff017b82 */ /* 0x000fe20000000800 */
[----:B------:R-:W0:Y:S07]  /*0010*/  S2R R0, SR_TID.X ;  /* 0x0000000000007919 */ /* 0x000e2e0000002100 */
[----:B------:R-:W0:Y:S01]  /*0020*/  S2UR UR4, SR_CTAID.X ;  /* 0x00000000000479c3 */ /* 0x000e220000002500 */
[----:B------:R-:W1:Y:S07]  /*0030*/  LDCU UR5, c[0x0][0x388] ;  /* 0x00007100ff0577ac */ /* 0x000e6e0008000800 */
[----:B------:R-:W0:Y:S02]  /*0040*/  LDC R7, c[0x0][0x360] ;  /* 0x0000d800ff077b82 */ /* 0x000e240000000800 */
[----:B0-----:R-:W-:-:S05]  /*0050*/  IMAD R7, R7, UR4, R0 ;  /* 0x0000000407077c24 */ /* 0x001fca000f8e0200 */
[----:B-1----:R-:W-:-:S13]  /*0060*/  ISETP.GE.AND P0, PT, R7, UR5, PT ;  /* 0x0000000507007c0c */ /* 0x002fda000bf06270 */
[----:B------:R-:W-:Y:S05]  /*0070*/  @P0 EXIT ;  /* 0x000000000000094d */ /* 0x000fea0003800000 */
[----:B------:R-:W0:Y:S01]  /*0080*/  LDC R5, c[0x0][0x39c] ;  /* 0x0000e700ff057b82 */ /* 0x000e220000000800 */
[----:B------:R-:W1:Y:S07]  /*0090*/  LDCU.64 UR6, c[0x0][0x358] ;  /* 0x00006b00ff0677ac */ /* 0x000e6e0008000a00 */
[----:B------:R-:W0:Y:S02]  /*00a0*/  LDC.64 R2, c[0x0][0x380] ;  /* 0x0000e000ff027b82 */ /* 0x000e240000000a00 */
[----:B0-----:R-:W-:-:S04]  /*00b0*/  IMAD.WIDE R4, R5, 0x4, R2 ;  /* 0x0000000405047825 */ /* 0x001fc800078e0202 */
[----:B------:R-:W-:Y:S01]  /*00c0*/  IMAD.WIDE R2, R7, 0x4, R2 ;  /* 0x0000000407027825 */ /* 0x000fe200078e0202 */
[----:B-1----:R-:W2:Y:S04]  /*00d0*/  LDG.E R0, desc[UR6][R4.64] ;  /* 0x0000000604007981 */ /* 0x002ea8000c1e1900 */
[----:B------:R-:W2:Y:S02]  /*00e0*/  LDG.E R9, desc[UR6][R2.64] ;  /* 0x0000000602097981 */ /* 0x000ea4000c1e1900 */
[----:B--2---:R-:W-:-:S13]  /*00f0*/  ISETP.NE.AND P0, PT, R9, R0, PT ;  /* 0x000000000900720c */ /* 0x004fda0003f05270 */
[----:B------:R-:W-:Y:S05]  /*0100*/  @!P0 EXIT ;  /* 0x000000000000894d */ /* 0x000fea0003800000 */
[----:B------:R-:W0:Y:S01]  /*0110*/  LDC.64 R4, c[0x0][0x3a0] ;  /* 0x0000e800ff047b82 */ /* 0x000e220000000a00 */
[----:B------:R-:W1:Y:S07]  /*0120*/  LDCU UR4, c[0x0][0x3b0] ;  /* 0x00007600ff0477ac */ /* 0x000e6e0008000800 */
[----:B------:R-:W2:Y:S01]  /*0130*/  LDC.64 R6, c[0x0][0x3a8] ;  /* 0x0000ea00ff067b82 */ /* 0x000ea20000000a00 */
[C---:B-1----:R-:W-:Y:S02]  /*0140*/  IMAD R11, R9.reuse, UR4, R0 ;  /* 0x00000004090b7c24 */ /* 0x042fe4000f8e0200 */
[----:B0-----:R-:W-:-:S06]  /*0150*/  IMAD.WIDE R4, R9, 0x4, R4 ;  /* 0x0000000409047825 */ /* 0x001fcc00078e0204 */
[----:B------:R-:W3:Y:S01]  /*0160*/  LDG.E R4, desc[UR6][R4.64] ;  /* 0x0000000604047981 */ /* 0x000ee2000c1e1900 */
[----:B--2---:R-:W-:-:S06]  /*0170*/  IMAD.WIDE R6, R11, 0x4, R6 ;  /* 0x000000040b067825 */ /* 0x004fcc00078e0206 */
[----:B------:R-:W3:Y:S01]  /*0180*/  LDG.E R7, desc[UR6][R6.64] ;  /* 0x0000000606077981 */ /* 0x000ee2000c1e1900 */
[----:B------:R-:W0:Y:S01]  /*0190*/  S2R R10, SR_LANEID ;  /* 0x00000000000a7919 */ /* 0x000e220000000000 */
[----:B------:R-:W1:Y:S01]  /*01a0*/  LDC.64 R8, c[0x0][0x390] ;  /* 0x0000e400ff087b82 */ /* 0x000e620000000a00 */
[----:B------:R-:W-:Y:S02]  /*01b0*/  VOTEU.ANY UR4, UPT, PT ;  /* 0x0000000000047886 */ /* 0x000fe400038e0100 */
[----:B------:R-:W-:-:S06]  /*01c0*/  UFLO.U32 UR4, UR4 ;  /* 0x00000004000472bd */ /* 0x000fcc00080e0000 */
[----:B0-----:R-:W-:Y:S02]  /*01d0*/  ISETP.EQ.U32.AND P0, PT, R10, UR4, PT ;  /* 0x000000040a007c0c */ /* 0x001fe4000bf02070 */
[----:B---3--:R-:W-:-:S04]  /*01e0*/  IADD3 R0, PT, PT, R4, R7, RZ ;  /* 0x0000000704007210 */ /* 0x008fc80007ffe0ff */
[----:B------:R-:W-:-:S13]  /*01f0*/  CREDUX.MIN.S32 UR5, R0 ;  /* 0x00000000000572cc */ /* 0x000fda0000008200 */
[----:B------:R-:W-:-:S05]  /*0200*/  MOV R11, UR5 ;  /* 0x00000005000b7c02 */ /* 0x000fca0008000f00 */
[----:B-1----:R0:W-:Y:S04]  /*0210*/  @P0 REDG.E.MIN.S32.STRONG.GPU desc[UR6][R8.64], R11 ;  /* 0x0000000b0800098e */ /* 0x0021e8000c92e306 */
[----:B------:R-:W2:Y:S02]  /*0220*/  LDG.E R5, desc[UR6][R8.64] ;  /* 0x0000000608057981 */ /* 0x000ea4000c1e1900 */
[----:B--2---:R-:W-:-:S13]  /*0230*/  ISETP.NE.AND P0, PT, R0, R5, PT ;  /* 0x000000050000720c */ /* 0x004fda0003f05270 */
[----:B0-----:R-:W-:Y:S05]  /*0240*/  @P0 EXIT ;  /* 0x000000000000094d */ /* 0x001fea0003800000 */
[----:B------:R-:W2:Y:S04]  /*0250*/  LDG.E R3, desc[UR6][R2.64] ;  /* 0x0000000602037981 */ /* 0x000ea8000c1e1900 */
[----:B--2---:R-:W-:Y:S01]  /*0260*/  STG.E desc[UR6][R8.64+0x4], R3 ;  /* 0x0000040308007986 */ /* 0x004fe2000c101906 */
[----:B------:R-:W-:Y:S05]  /*0270*/  EXIT ;  /* 0x000000000000794d */ /* 0x000fea0003800000 */
.L_x_0:
[----:B------:R-:W-:-:S00]  /*0280*/  BRA `(.L_x_0) ;  /* 0xfffffffc00fc7947 */ /* 0x000fc0000383ffff */
[----:B------:R-:W-:-:S00]  /*0290*/  NOP ;  /* 0x0000000000007918 */ /* 0x000fc00000000000 */
        /* <DEDUP_REMOVED lines=14> */
.L_x_1:


//--------------------- .nv.shared.reserved.0     --------------------------
	.section	.nv.shared.reserved.0,"aw",@nobits
	.weak		__nv_reservedSMEM_offset_0_alias
	.size		__nv_reservedSMEM_offset_0_alias, 0, 64
	.other		__nv_reservedSMEM_offset_0_alias,@"STO_CUDA_RESERVED_SHARED STV_DEFAULT"
__nv_reservedSMEM_offset_0_alias:
	.zero		0
	.zero		64


//--------------------- .nv.constant0._Z14calculateCostsPiiS_iiS_S_ii --------------------------
	.section	.nv.constant0._Z14calculateCostsPiiS_iiS_S_ii,"a",@progbits
	.sectionflags	@""
	.align	4
.nv.constant0._Z14calculateCostsPiiS_iiS_S_ii:
	.zero		952


//--------------------- SYMBOLS --------------------------

	.type		.nv.reservedSmem.offset0,@object
	.size		.nv.reservedSmem.offset0,0x4
